	.version 1.4
	.target sm_10, map_f64_to_f32
	// compiled with /Developer/NVIDIA/CUDA-5.5/bin/../open64/lib//be
	// nvopencc 4.1 built on 2013-09-05

	//-----------------------------------------------------------
	// Compiling /tmp/tmpxft_000049d8_00000000-9_base.cpp3.i (/var/folders/47/7_llxx1d7mqdz5db3wszxt_m0000gn/T/ccBI#.f1rBdv)
	//-----------------------------------------------------------

	//-----------------------------------------------------------
	// Options:
	//-----------------------------------------------------------
	//  Target:ptx, ISA:sm_10, Endian:little, Pointer Size:64
	//  -O3	(Optimization level)
	//  -g0	(Debug level)
	//  -m2	(Report advisories)
	//-----------------------------------------------------------

	.file	1	"/tmp/tmpxft_000049d8_00000000-8_base.cudafe2.gpu"
	.file	2	"/Applications/Xcode.app/Contents/Developer/Toolchains/XcodeDefault.xctoolchain/usr/bin/../lib/clang/5.1/include/stddef.h"
	.file	3	"/Developer/NVIDIA/CUDA-5.5/bin/../include/crt/device_runtime.h"
	.file	4	"/Developer/NVIDIA/CUDA-5.5/bin/../include/host_defines.h"
	.file	5	"/Developer/NVIDIA/CUDA-5.5/bin/../include/builtin_types.h"
	.file	6	"/Developer/NVIDIA/CUDA-5.5/bin/../include/device_types.h"
	.file	7	"/Developer/NVIDIA/CUDA-5.5/bin/../include/driver_types.h"
	.file	8	"/Developer/NVIDIA/CUDA-5.5/bin/../include/surface_types.h"
	.file	9	"/Developer/NVIDIA/CUDA-5.5/bin/../include/texture_types.h"
	.file	10	"/Developer/NVIDIA/CUDA-5.5/bin/../include/vector_types.h"
	.file	11	"/Developer/NVIDIA/CUDA-5.5/bin/../include/device_launch_parameters.h"
	.file	12	"/Developer/NVIDIA/CUDA-5.5/bin/../include/crt/storage_class.h"
	.file	13	"base.cu"
	.file	14	"/Developer/NVIDIA/CUDA-5.5/bin/../include/common_functions.h"
	.file	15	"/Developer/NVIDIA/CUDA-5.5/bin/../include/math_functions.h"
	.file	16	"/Developer/NVIDIA/CUDA-5.5/bin/../include/math_constants.h"
	.file	17	"/Developer/NVIDIA/CUDA-5.5/bin/../include/device_functions.h"
	.file	18	"/Developer/NVIDIA/CUDA-5.5/bin/../include/sm_11_atomic_functions.h"
	.file	19	"/Developer/NVIDIA/CUDA-5.5/bin/../include/sm_12_atomic_functions.h"
	.file	20	"/Developer/NVIDIA/CUDA-5.5/bin/../include/sm_13_double_functions.h"
	.file	21	"/Developer/NVIDIA/CUDA-5.5/bin/../include/sm_20_atomic_functions.h"
	.file	22	"/Developer/NVIDIA/CUDA-5.5/bin/../include/sm_32_atomic_functions.h"
	.file	23	"/Developer/NVIDIA/CUDA-5.5/bin/../include/sm_35_atomic_functions.h"
	.file	24	"/Developer/NVIDIA/CUDA-5.5/bin/../include/sm_20_intrinsics.h"
	.file	25	"/Developer/NVIDIA/CUDA-5.5/bin/../include/sm_30_intrinsics.h"
	.file	26	"/Developer/NVIDIA/CUDA-5.5/bin/../include/sm_32_intrinsics.h"
	.file	27	"/Developer/NVIDIA/CUDA-5.5/bin/../include/sm_35_intrinsics.h"
	.file	28	"/Developer/NVIDIA/CUDA-5.5/bin/../include/surface_functions.h"
	.file	29	"/Developer/NVIDIA/CUDA-5.5/bin/../include/texture_fetch_functions.h"
	.file	30	"/Developer/NVIDIA/CUDA-5.5/bin/../include/texture_indirect_functions.h"
	.file	31	"/Developer/NVIDIA/CUDA-5.5/bin/../include/surface_indirect_functions.h"
	.file	32	"/Developer/NVIDIA/CUDA-5.5/bin/../include/math_functions_dbl_ptx1.h"


	.entry base
	{
	.loc	13	7	0
$LDWbegin_base:
	.loc	13	17	0
	exit;
$LDWend_base:
	} // base



// ===== COMPILED SASS (sm_100) =====

	.target	sm_100

	.elftype	@"ET_EXEC"


//--------------------- .note.nv.tkinfo           --------------------------
	.section	.note.nv.tkinfo,"",@"SHT_NOTE"
	.sectionflags	@"SHF_NOTE_NV_TKINFO"
	.tkinfo
        /*0018*/ 	.word	0x00000002
        /*0030*/ 	.string	""
        /*0030*/ 	.string	"ptxas"
        /*0030*/ 	.string	"Cuda compilation tools, release 13.0, V13.0.88"
        /*0030*/ 	.string	"Build cuda_13.0.r13.0/compiler.36424714_0"
        /*0030*/ 	.string	"-arch sm_100 "



//--------------------- .note.nv.cuinfo           --------------------------
	.section	.note.nv.cuinfo,"",@"SHT_NOTE"
	.sectionflags	@"SHF_NOTE_NV_CUINFO"
        /*0018*/ 	.short	0x0002
        /*001a*/ 	.short	0x000a
        /*001c*/ 	.short	0x0082
	.zero		2


//--------------------- .nv.info                  --------------------------
	.section	.nv.info,"",@"SHT_CUDA_INFO"
	.align	4


	//----- nvinfo : EIATTR_REGCOUNT
	.align		4
        /*0000*/ 	.byte	0x04, 0x2f
        /*0002*/ 	.short	(.L_1 - .L_0)
	.align		4
.L_0:
        /*0004*/ 	.word	index@(base)
        /*0008*/ 	.word	0x00000004


	//----- nvinfo : EIATTR_FRAME_SIZE
	.align		4
.L_1:
        /*000c*/ 	.byte	0x04, 0x11
        /*000e*/ 	.short	(.L_3 - .L_2)
	.align		4
.L_2:
        /*0010*/ 	.word	index@(base)
        /*0014*/ 	.word	0x00000000


	//----- nvinfo : EIATTR_MIN_STACK_SIZE
	.align		4
.L_3:
        /*0018*/ 	.byte	0x04, 0x12
        /*001a*/ 	.short	(.L_5 - .L_4)
	.align		4
.L_4:
        /*001c*/ 	.word	index@(base)
        /*0020*/ 	.word	0x00000000
.L_5:


//--------------------- .nv.compat                --------------------------
	.section	.nv.compat,"",@"SHT_CUDA_COMPAT_INFO"
	.align	4
        /*0000*/ 	.byte	0x02, 0x09, 0x00, 0x00, 0x02, 0x02, 0x01, 0x00, 0x02, 0x05, 0x05, 0x00, 0x03, 0x07, 0x01, 0x01
        /*0010*/ 	.byte	0x02, 0x03, 0x00, 0x00, 0x02, 0x06, 0x01, 0x00, 0x04, 0x0b, 0x08, 0x00, 0x09, 0x00, 0x00, 0x00
        /*0020*/ 	.byte	0x00, 0x00, 0x00, 0x00


//--------------------- .nv.info.base             --------------------------
	.section	.nv.info.base,"",@"SHT_CUDA_INFO"
	.sectionflags	@""
	.align	4


	//----- nvinfo : EIATTR_CUDA_API_VERSION
	.align		4
        /*0000*/ 	.byte	0x04, 0x37
        /*0002*/ 	.short	(.L_7 - .L_6)
.L_6:
        /*0004*/ 	.word	0x00000082


	//----- nvinfo : EIATTR_SPARSE_MMA_MASK
	.align		4
.L_7:
        /*0008*/ 	.byte	0x03, 0x50
        /*000a*/ 	.short	0x0000


	//----- nvinfo : EIATTR_MAXREG_COUNT
	.align		4
        /*000c*/ 	.byte	0x03, 0x1b
        /*000e*/ 	.short	0x00ff


	//----- nvinfo : EIATTR_MERCURY_ISA_VERSION
	.align		4
        /*0010*/ 	.byte	0x03, 0x5f
        /*0012*/ 	.short	0x0101


	//----- nvinfo : EIATTR_VRC_CTA_INIT_COUNT
	.align		4
        /*0014*/ 	.byte	0x02, 0x4a
	.zero		1
	.zero		1


	//----- nvinfo : EIATTR_EXIT_INSTR_OFFSETS
	.align		4
        /*0018*/ 	.byte	0x04, 0x1c
        /*001a*/ 	.short	(.L_9 - .L_8)


	//   ....[0]....
.L_8:
        /*001c*/ 	.word	0x00000010


	//----- nvinfo : EIATTR_SW_WAR
	.align		4
.L_9:
        /*0020*/ 	.byte	0x04, 0x36
        /*0022*/ 	.short	(.L_11 - .L_10)
.L_10:
        /*0024*/ 	.word	0x00000008
.L_11:


//--------------------- .nv.callgraph             --------------------------
	.section	.nv.callgraph,"",@"SHT_CUDA_CALLGRAPH"
	.align	4
	.sectionentsize	8
	.align		4
        /*0000*/ 	.word	0x00000000
	.align		4
        /*0004*/ 	.word	0xffffffff
	.align		4
        /*0008*/ 	.word	0x00000000
	.align		4
        /*000c*/ 	.word	0xfffffffe
	.align		4
        /*0010*/ 	.word	0x00000000
	.align		4
        /*0014*/ 	.word	0xfffffffd
	.align		4
        /*0018*/ 	.word	0x00000000
	.align		4
        /*001c*/ 	.word	0xfffffffc


//--------------------- .text.base                --------------------------
	.section	.text.base,"ax",@progbits
	.align	128
.text.base:
        .type           base,@function
        .size           base,(.L_x_1 - base)
        .other          base,@"STO_CUDA_ENTRY STV_DEFAULT"
base:
[----:B------:R-:W-:Y:S01]  /*0000*/  LDC R1, c[0x0][0x37c] ;  /* 0x0000df00ff017b82 */ /* 0x000fe20000000800 */
[----:B------:R-:W-:Y:S05]  /*0010*/  EXIT ;  /* 0x000000000000794d */ /* 0x000fea0003800000 */
.L_x_0:
[----:B------:R-:W-:-:S00]  /*0020*/  BRA `(.L_x_0) ;  /* 0xfffffffc00fc7947 */ /* 0x000fc0000383ffff */
[----:B------:R-:W-:-:S00]  /*0030*/  NOP ;  /* 0x0000000000007918 */ /* 0x000fc00000000000 */
        /* <DEDUP_REMOVED lines=12> */
.L_x_1:


//--------------------- .nv.shared.reserved.0     --------------------------
	.section	.nv.shared.reserved.0,"aw",@nobits
	.weak		__nv_reservedSMEM_offset_0_alias
	.size		__nv_reservedSMEM_offset_0_alias, 0, 64
	.other		__nv_reservedSMEM_offset_0_alias,@"STO_CUDA_RESERVED_SHARED STV_DEFAULT"
__nv_reservedSMEM_offset_0_alias:
	.zero		0
	.zero		64


//--------------------- .nv.constant0.base        --------------------------
	.section	.nv.constant0.base,"a",@progbits
	.sectionflags	@""
	.align	4
.nv.constant0.base:
	.zero		896


//--------------------- SYMBOLS --------------------------

	.type		.nv.reservedSmem.offset0,@object
	.size		.nv.reservedSmem.offset0,0x4
